//
// Generated by NVIDIA NVVM Compiler
//
// Compiler Build ID: CL-36424714
// Cuda compilation tools, release 13.0, V13.0.88
// Based on NVVM 20.0.0
//

.version 9.0
.target sm_100
.address_size 64

	// .globl	_Z11vectorCheckv
.extern .func  (.param .b32 func_retval0) vprintf
(
	.param .b64 vprintf_param_0,
	.param .b64 vprintf_param_1
)
;
.global .align 1 .b8 $str[26] = {40, 37, 100, 32, 43, 32, 37, 100, 32, 43, 32, 37, 100, 41, 32, 37, 37, 32, 50, 32, 61, 61, 32, 48, 10};
.global .align 1 .b8 $str$1[26] = {40, 37, 100, 32, 43, 32, 37, 100, 32, 43, 32, 37, 100, 41, 32, 37, 37, 32, 50, 32, 33, 61, 32, 48, 10};

.visible .entry _Z11vectorCheckv()
{
	.local .align 8 .b8 	__local_depot0[16];
	.reg .b64 	%SP;
	.reg .b64 	%SPL;
	.reg .pred 	%p<2>;
	.reg .b32 	%r<11>;
	.reg .b64 	%rd<9>;

	mov.u64 	%SPL, __local_depot0;
	cvta.local.u64 	%SP, %SPL;
	add.u64 	%rd2, %SP, 0;
	add.u64 	%rd1, %SPL, 0;
	mov.u32 	%r1, %tid.x;
	shr.u32 	%r2, %r1, 5;
	mov.u32 	%r3, %ctaid.x;
	add.s32 	%r4, %r1, %r3;
	add.s32 	%r5, %r4, %r2;
	and.b32  	%r6, %r5, 1;
	setp.eq.b32 	%p1, %r6, 1;
	@%p1 bra 	$L__BB0_2;
	st.local.v2.u32 	[%rd1], {%r1, %r3};
	st.local.u32 	[%rd1+8], %r2;
	mov.u64 	%rd6, $str;
	cvta.global.u64 	%rd7, %rd6;
	{ // callseq 1, 0
	.param .b64 param0;
	st.param.b64 	[param0], %rd7;
	.param .b64 param1;
	st.param.b64 	[param1], %rd2;
	.param .b32 retval0;
	call.uni (retval0), 
	vprintf, 
	(
	param0, 
	param1
	);
	ld.param.b32 	%r9, [retval0];
	} // callseq 1
	bra.uni 	$L__BB0_3;
$L__BB0_2:
	st.local.v2.u32 	[%rd1], {%r1, %r3};
	st.local.u32 	[%rd1+8], %r2;
	mov.u64 	%rd3, $str$1;
	cvta.global.u64 	%rd4, %rd3;
	{ // callseq 0, 0
	.param .b64 param0;
	st.param.b64 	[param0], %rd4;
	.param .b64 param1;
	st.param.b64 	[param1], %rd2;
	.param .b32 retval0;
	call.uni (retval0), 
	vprintf, 
	(
	param0, 
	param1
	);
	ld.param.b32 	%r7, [retval0];
	} // callseq 0
$L__BB0_3:
	ret;

}


// ===== COMPILED SASS (sm_100) =====

	.target	sm_100

	.elftype	@"ET_EXEC"


//--------------------- .note.nv.tkinfo           --------------------------
	.section	.note.nv.tkinfo,"",@"SHT_NOTE"
	.sectionflags	@"SHF_NOTE_NV_TKINFO"
	.tkinfo
        /*0018*/ 	.word	0x00000002
        /*0030*/ 	.string	""
        /*0030*/ 	.string	"ptxas"
        /*0030*/ 	.string	"Cuda compilation tools, release 13.0, V13.0.88"
        /*0030*/ 	.string	"Build cuda_13.0.r13.0/compiler.36424714_0"
        /*0030*/ 	.string	"-arch sm_100 -m 64 "



//--------------------- .note.nv.cuinfo           --------------------------
	.section	.note.nv.cuinfo,"",@"SHT_NOTE"
	.sectionflags	@"SHF_NOTE_NV_CUINFO"
        /*0018*/ 	.short	0x0002
        /*001a*/ 	.short	0x0064
        /*001c*/ 	.short	0x0082
	.zero		2


//--------------------- .nv.info                  --------------------------
	.section	.nv.info,"",@"SHT_CUDA_INFO"
	.align	4


	//----- nvinfo : EIATTR_REGCOUNT
	.align		4
        /*0000*/ 	.byte	0x04, 0x2f
        /*0002*/ 	.short	(.L_3 - .L_2)
	.align		4
.L_2:
        /*0004*/ 	.word	index@(_Z11vectorCheckv)
        /*0008*/ 	.word	0x00000018


	//----- nvinfo : EIATTR_FRAME_SIZE
	.align		4
.L_3:
        /*000c*/ 	.byte	0x04, 0x11
        /*000e*/ 	.short	(.L_5 - .L_4)
	.align		4
.L_4:
        /*0010*/ 	.word	index@(_Z11vectorCheckv)
        /*0014*/ 	.word	0x00000010


	//----- nvinfo : EIATTR_MIN_STACK_SIZE
	.align		4
.L_5:
        /*0018*/ 	.byte	0x04, 0x12
        /*001a*/ 	.short	(.L_7 - .L_6)
	.align		4
.L_6:
        /*001c*/ 	.word	index@(_Z11vectorCheckv)
        /*0020*/ 	.word	0x00000010
.L_7:


//--------------------- .nv.compat                --------------------------
	.section	.nv.compat,"",@"SHT_CUDA_COMPAT_INFO"
	.align	4
        /*0000*/ 	.byte	0x02, 0x09, 0x00, 0x00, 0x02, 0x02, 0x01, 0x00, 0x02, 0x05, 0x05, 0x00, 0x03, 0x07, 0x01, 0x01
        /*0010*/ 	.byte	0x02, 0x03, 0x00, 0x00, 0x02, 0x06, 0x01, 0x00, 0x04, 0x0b, 0x08, 0x00, 0x09, 0x00, 0x00, 0x00
        /*0020*/ 	.byte	0x00, 0x00, 0x00, 0x00


//--------------------- .nv.info._Z11vectorCheckv --------------------------
	.section	.nv.info._Z11vectorCheckv,"",@"SHT_CUDA_INFO"
	.sectionflags	@""
	.align	4


	//----- nvinfo : EIATTR_CUDA_API_VERSION
	.align		4
        /*0000*/ 	.byte	0x04, 0x37
        /*0002*/ 	.short	(.L_9 - .L_8)
.L_8:
        /*0004*/ 	.word	0x00000082


	//----- nvinfo : EIATTR_SPARSE_MMA_MASK
	.align		4
.L_9:
        /*0008*/ 	.byte	0x03, 0x50
        /*000a*/ 	.short	0x0000


	//----- nvinfo : EIATTR_MAXREG_COUNT
	.align		4
        /*000c*/ 	.byte	0x03, 0x1b
        /*000e*/ 	.short	0x00ff


	//----- nvinfo : EIATTR_EXTERNS
	.align		4
        /*0010*/ 	.byte	0x04, 0x0f
        /*0012*/ 	.short	(.L_11 - .L_10)


	//   ....[0]....
	.align		4
.L_10:
        /*0014*/ 	.word	index@(vprintf)


	//----- nvinfo : EIATTR_MERCURY_ISA_VERSION
	.align		4
.L_11:
        /*0018*/ 	.byte	0x03, 0x5f
        /*001a*/ 	.short	0x0101


	//----- nvinfo : EIATTR_VRC_CTA_INIT_COUNT
	.align		4
        /*001c*/ 	.byte	0x02, 0x4a
	.zero		1
	.zero		1


	//----- nvinfo : EIATTR_SYSCALL_OFFSETS
	.align		4
        /*0020*/ 	.byte	0x04, 0x46
        /*0022*/ 	.short	(.L_13 - .L_12)


	//   ....[0]....
.L_12:
        /*0024*/ 	.word	0x00000150


	//   ....[1]....
        /*0028*/ 	.word	0x000001f0


	//----- nvinfo : EIATTR_EXIT_INSTR_OFFSETS
	.align		4
.L_13:
        /*002c*/ 	.byte	0x04, 0x1c
        /*002e*/ 	.short	(.L_15 - .L_14)


	//   ....[0]....
.L_14:
        /*0030*/ 	.word	0x00000160


	//   ....[1]....
        /*0034*/ 	.word	0x00000200


	//----- nvinfo : EIATTR_CRS_STACK_SIZE
	.align		4
.L_15:
        /*0038*/ 	.byte	0x04, 0x1e
        /*003a*/ 	.short	(.L_17 - .L_16)
.L_16:
        /*003c*/ 	.word	0x00000000


	//----- nvinfo : EIATTR_SW_WAR
	.align		4
.L_17:
        /*0040*/ 	.byte	0x04, 0x36
        /*0042*/ 	.short	(.L_19 - .L_18)
.L_18:
        /*0044*/ 	.word	0x00000008
.L_19:


//--------------------- .nv.callgraph             --------------------------
	.section	.nv.callgraph,"",@"SHT_CUDA_CALLGRAPH"
	.align	4
	.sectionentsize	8
	.align		4
        /*0000*/ 	.word	0x00000000
	.align		4
        /*0004*/ 	.word	0xffffffff
	.align		4
        /*0008*/ 	.word	index@(_Z11vectorCheckv)
	.align		4
        /*000c*/ 	.word	index@(vprintf)
	.align		4
        /*0010*/ 	.word	0x00000000
	.align		4
        /*0014*/ 	.word	0xfffffffe
	.align		4
        /*0018*/ 	.word	0x00000000
	.align		4
        /*001c*/ 	.word	0xfffffffd
	.align		4
        /*0020*/ 	.word	0x00000000
	.align		4
        /*0024*/ 	.word	0xfffffffc


//--------------------- .nv.constant4             --------------------------
	.section	.nv.constant4,"a",@progbits
	.align	8
	.align		8
.nv.constant4:
        /*0000*/ 	.dword	vprintf
	.align		8
        /*0008*/ 	.dword	$str
	.align		8
        /*0010*/ 	.dword	$str$1


//--------------------- .text._Z11vectorCheckv    --------------------------
	.section	.text._Z11vectorCheckv,"ax",@progbits
	.align	128
        .global         _Z11vectorCheckv
        .type           _Z11vectorCheckv,@function
        .size           _Z11vectorCheckv,(.L_x_4 - _Z11vectorCheckv)
        .other          _Z11vectorCheckv,@"STO_CUDA_ENTRY STV_DEFAULT"
_Z11vectorCheckv:
.text._Z11vectorCheckv:
[----:B------:R-:W0:Y:S01]  /*0000*/  LDC R1, c[0x0][0x37c] ;  /* 0x0000df00ff017b82 */ /* 0x000e220000000800 */
[----:B------:R-:W1:Y:S01]  /*0010*/  S2R R8, SR_TID.X ;  /* 0x0000000000087919 */ /* 0x000e620000002100 */
[----:B------:R-:W2:Y:S01]  /*0020*/  LDCU UR4, c[0x0][0x2f8] ;  /* 0x00005f00ff0477ac */ /* 0x000ea20008000800 */
[----:B0-----:R-:W-:Y:S01]  /*0030*/  VIADD R1, R1, 0xfffffff0 ;  /* 0xfffffff001017836 */ /* 0x001fe20000000000 */
[----:B------:R-:W0:Y:S01]  /*0040*/  S2R R9, SR_CTAID.X ;  /* 0x0000000000097919 */ /* 0x000e220000002500 */
[----:B------:R-:W3:Y:S03]  /*0050*/  LDCU UR5, c[0x0][0x2fc] ;  /* 0x00005f80ff0577ac */ /* 0x000ee60008000800 */
[----:B--2---:R-:W-:-:S05]  /*0060*/  IADD3 R6, P1, PT, R1, UR4, RZ ;  /* 0x0000000401067c10 */ /* 0x004fca000ff3e0ff */
[----:B---3--:R-:W-:Y:S01]  /*0070*/  IMAD.X R7, RZ, RZ, UR5, P1 ;  /* 0x00000005ff077e24 */ /* 0x008fe200088e06ff */
[----:B-1----:R-:W-:-:S04]  /*0080*/  SHF.R.U32.HI R0, RZ, 0x5, R8 ;  /* 0x00000005ff007819 */ /* 0x002fc80000011608 */
[----:B0-----:R-:W-:-:S04]  /*0090*/  IADD3 R2, PT, PT, R0, R8, R9 ;  /* 0x0000000800027210 */ /* 0x001fc80007ffe009 */
[----:B------:R-:W-:-:S04]  /*00a0*/  LOP3.LUT R2, R2, 0x1, RZ, 0xc0, !PT ;  /* 0x0000000102027812 */ /* 0x000fc800078ec0ff */
[----:B------:R-:W-:-:S13]  /*00b0*/  ISETP.NE.U32.AND P0, PT, R2, 0x1, PT ;  /* 0x000000010200780c */ /* 0x000fda0003f05070 */
[----:B------:R-:W-:Y:S05]  /*00c0*/  @!P0 BRA `(.L_x_0) ;  /* 0x0000000000288947 */ /* 0x000fea0003800000 */
[----:B------:R-:W-:Y:S01]  /*00d0*/  MOV R2, 0x0 ;  /* 0x0000000000027802 */ /* 0x000fe20000000f00 */
[----:B------:R0:W-:Y:S01]  /*00e0*/  STL.64 [R1], R8 ;  /* 0x0000000801007387 */ /* 0x0001e20000100a00 */
[----:B------:R-:W1:Y:S03]  /*00f0*/  LDCU.64 UR4, c[0x4][0x8] ;  /* 0x01000100ff0477ac */ /* 0x000e660008000a00 */
[----:B------:R0:W-:Y:S01]  /*0100*/  STL [R1+0x8], R0 ;  /* 0x0000080001007387 */ /* 0x0001e20000100800 */
[----:B------:R-:W2:Y:S01]  /*0110*/  LDC.64 R2, c[0x4][R2] ;  /* 0x0100000002027b82 */ /* 0x000ea20000000a00 */
[----:B-1----:R-:W-:Y:S02]  /*0120*/  IMAD.U32 R4, RZ, RZ, UR4 ;  /* 0x00000004ff047e24 */ /* 0x002fe4000f8e00ff */
[----:B0-----:R-:W-:-:S07]  /*0130*/  IMAD.U32 R5, RZ, RZ, UR5 ;  /* 0x00000005ff057e24 */ /* 0x001fce000f8e00ff */
[----:B------:R-:W-:-:S07]  /*0140*/  LEPC R20, `(.L_x_1) ;  /* 0x000000001014794e */ /* 0x000fce0000000000 */
[----:B--2---:R-:W-:Y:S05]  /*0150*/  CALL.ABS.NOINC R2 ;  /* 0x0000000002007343 */ /* 0x004fea0003c00000 */
.L_x_1:
[----:B------:R-:W-:Y:S05]  /*0160*/  EXIT ;  /* 0x000000000000794d */ /* 0x000fea0003800000 */
.L_x_0:
        /* <DEDUP_REMOVED lines=9> */
.L_x_2:
[----:B------:R-:W-:Y:S05]  /*0200*/  EXIT ;  /* 0x000000000000794d */ /* 0x000fea0003800000 */
.L_x_3:
[----:B------:R-:W-:-:S00]  /*0210*/  BRA `(.L_x_3) ;  /* 0xfffffffc00fc7947 */ /* 0x000fc0000383ffff */
[----:B------:R-:W-:-:S00]  /*0220*/  NOP ;  /* 0x0000000000007918 */ /* 0x000fc00000000000 */
        /* <DEDUP_REMOVED lines=13> */
.L_x_4:


//--------------------- .nv.global.init           --------------------------
	.section	.nv.global.init,"aw",@progbits
.nv.global.init:
	.type		$str,@object
	.size		$str,($str$1 - $str)
$str:
        /*0000*/ 	.byte	0x28, 0x25, 0x64, 0x20, 0x2b, 0x20, 0x25, 0x64, 0x20, 0x2b, 0x20, 0x25, 0x64, 0x29, 0x20, 0x25
        /*0010*/ 	.byte	0x25, 0x20, 0x32, 0x20, 0x3d, 0x3d, 0x20, 0x30, 0x0a, 0x00
	.type		$str$1,@object
	.size		$str$1,(.L_1 - $str$1)
$str$1:
        /*001a*/ 	.byte	0x28, 0x25, 0x64, 0x20, 0x2b, 0x20, 0x25, 0x64, 0x20, 0x2b, 0x20, 0x25, 0x64, 0x29, 0x20, 0x25
        /*002a*/ 	.byte	0x25, 0x20, 0x32, 0x20, 0x21, 0x3d, 0x20, 0x30, 0x0a, 0x00
.L_1:


//--------------------- .nv.shared.reserved.0     --------------------------
	.section	.nv.shared.reserved.0,"aw",@nobits
	.weak		__nv_reservedSMEM_offset_0_alias
	.size		__nv_reservedSMEM_offset_0_alias, 0, 64
	.other		__nv_reservedSMEM_offset_0_alias,@"STO_CUDA_RESERVED_SHARED STV_DEFAULT"
__nv_reservedSMEM_offset_0_alias:
	.zero		0
	.zero		64


//--------------------- .nv.constant0._Z11vectorCheckv --------------------------
	.section	.nv.constant0._Z11vectorCheckv,"a",@progbits
	.sectionflags	@""
	.align	4
.nv.constant0._Z11vectorCheckv:
	.zero		896


//--------------------- SYMBOLS --------------------------

	.type		.nv.reservedSmem.offset0,@object
	.size		.nv.reservedSmem.offset0,0x4
	.type		vprintf,@function
